//
// Generated by NVIDIA NVVM Compiler
//
// Compiler Build ID: CL-36424714
// Cuda compilation tools, release 13.0, V13.0.88
// Based on NVVM 20.0.0
//

.version 9.0
.target sm_100
.address_size 64

	// .globl	_Z9gInitDataP6float2
.global .align 4 .b8 __cudart_i2opi_f[24] = {65, 144, 67, 60, 153, 149, 98, 219, 192, 221, 52, 245, 209, 87, 39, 252, 41, 21, 68, 78, 110, 131, 249, 162};

.visible .entry _Z9gInitDataP6float2(
	.param .u64 .ptr .align 1 _Z9gInitDataP6float2_param_0
)
{
	.local .align 4 .b8 	__local_depot0[28];
	.reg .b64 	%SP;
	.reg .b64 	%SPL;
	.reg .pred 	%p<17>;
	.reg .b32 	%r<83>;
	.reg .b32 	%f<51>;
	.reg .b64 	%rd<43>;
	.reg .b64 	%fd<8>;

	mov.u64 	%SPL, __local_depot0;
	ld.param.u64 	%rd16, [_Z9gInitDataP6float2_param_0];
	add.u64 	%rd1, %SPL, 0;
	mov.u32 	%r29, %tid.x;
	mov.u32 	%r30, %ntid.x;
	mov.u32 	%r31, %ctaid.x;
	mad.lo.s32 	%r1, %r30, %r31, %r29;
	cvt.rn.f32.s32 	%f11, %r1;
	add.f32 	%f12, %f11, %f11;
	cvt.f64.f32 	%fd1, %f12;
	mul.f64 	%fd2, %fd1, 0d400921FAFC8B007A;
	mul.f64 	%fd3, %fd2, 0d3F90000000000000;
	cvt.rn.f32.f64 	%f1, %fd3;
	mul.f32 	%f13, %f1, 0f3F22F983;
	cvt.rni.s32.f32 	%r82, %f13;
	cvt.rn.f32.s32 	%f14, %r82;
	fma.rn.f32 	%f15, %f14, 0fBFC90FDA, %f1;
	fma.rn.f32 	%f16, %f14, 0fB3A22168, %f15;
	fma.rn.f32 	%f50, %f14, 0fA7C234C5, %f16;
	abs.f32 	%f3, %f1;
	setp.ltu.f32 	%p1, %f3, 0f47CE4780;
	mov.u32 	%r78, %r82;
	mov.f32 	%f49, %f50;
	@%p1 bra 	$L__BB0_8;
	setp.neu.f32 	%p2, %f3, 0f7F800000;
	@%p2 bra 	$L__BB0_3;
	mov.f32 	%f19, 0f00000000;
	mul.rn.f32 	%f49, %f1, %f19;
	mov.b32 	%r78, 0;
	bra.uni 	$L__BB0_8;
$L__BB0_3:
	mov.b32 	%r3, %f1;
	shl.b32 	%r33, %r3, 8;
	or.b32  	%r4, %r33, -2147483648;
	mov.b64 	%rd39, 0;
	mov.b32 	%r75, 0;
	mov.u64 	%rd37, __cudart_i2opi_f;
	mov.u64 	%rd38, %rd1;
$L__BB0_4:
	.pragma "nounroll";
	ld.global.nc.u32 	%r34, [%rd37];
	mad.wide.u32 	%rd20, %r34, %r4, %rd39;
	shr.u64 	%rd39, %rd20, 32;
	st.local.u32 	[%rd38], %rd20;
	add.s32 	%r75, %r75, 1;
	add.s64 	%rd38, %rd38, 4;
	add.s64 	%rd37, %rd37, 4;
	setp.ne.s32 	%p3, %r75, 6;
	@%p3 bra 	$L__BB0_4;
	shr.u32 	%r35, %r3, 23;
	st.local.u32 	[%rd1+24], %rd39;
	and.b32  	%r7, %r35, 31;
	and.b32  	%r36, %r35, 224;
	add.s32 	%r37, %r36, -128;
	shr.u32 	%r38, %r37, 5;
	mul.wide.u32 	%rd21, %r38, 4;
	sub.s64 	%rd8, %rd1, %rd21;
	ld.local.u32 	%r76, [%rd8+24];
	ld.local.u32 	%r77, [%rd8+20];
	setp.eq.s32 	%p4, %r7, 0;
	@%p4 bra 	$L__BB0_7;
	shf.l.wrap.b32 	%r76, %r77, %r76, %r7;
	ld.local.u32 	%r39, [%rd8+16];
	shf.l.wrap.b32 	%r77, %r39, %r77, %r7;
$L__BB0_7:
	shr.u32 	%r40, %r76, 30;
	shf.l.wrap.b32 	%r41, %r77, %r76, 2;
	shl.b32 	%r42, %r77, 2;
	shr.u32 	%r43, %r41, 31;
	add.s32 	%r44, %r43, %r40;
	neg.s32 	%r45, %r44;
	setp.lt.s32 	%p5, %r3, 0;
	selp.b32 	%r78, %r45, %r44, %p5;
	xor.b32  	%r46, %r41, %r3;
	shr.s32 	%r47, %r41, 31;
	xor.b32  	%r48, %r47, %r41;
	xor.b32  	%r49, %r47, %r42;
	cvt.u64.u32 	%rd22, %r48;
	shl.b64 	%rd23, %rd22, 32;
	cvt.u64.u32 	%rd24, %r49;
	or.b64  	%rd25, %rd23, %rd24;
	cvt.rn.f64.s64 	%fd4, %rd25;
	mul.f64 	%fd5, %fd4, 0d3BF921FB54442D19;
	cvt.rn.f32.f64 	%f17, %fd5;
	neg.f32 	%f18, %f17;
	setp.lt.s32 	%p6, %r46, 0;
	selp.f32 	%f49, %f18, %f17, %p6;
$L__BB0_8:
	setp.ltu.f32 	%p7, %f3, 0f47CE4780;
	add.s32 	%r51, %r78, 1;
	mul.rn.f32 	%f20, %f49, %f49;
	and.b32  	%r52, %r78, 1;
	setp.eq.b32 	%p8, %r52, 1;
	selp.f32 	%f21, %f49, 0f3F800000, %p8;
	fma.rn.f32 	%f22, %f20, %f21, 0f00000000;
	fma.rn.f32 	%f23, %f20, 0f37CBAC00, 0fBAB607ED;
	selp.f32 	%f24, 0fB94D4153, %f23, %p8;
	selp.f32 	%f25, 0f3C0885E4, 0f3D2AAABB, %p8;
	fma.rn.f32 	%f26, %f24, %f20, %f25;
	selp.f32 	%f27, 0fBE2AAAA8, 0fBEFFFFFF, %p8;
	fma.rn.f32 	%f28, %f26, %f20, %f27;
	fma.rn.f32 	%f29, %f28, %f22, %f21;
	and.b32  	%r53, %r51, 2;
	setp.eq.s32 	%p9, %r53, 0;
	mov.f32 	%f30, 0f00000000;
	sub.f32 	%f31, %f30, %f29;
	selp.f32 	%f7, %f29, %f31, %p9;
	@%p7 bra 	$L__BB0_16;
	setp.neu.f32 	%p10, %f3, 0f7F800000;
	@%p10 bra 	$L__BB0_11;
	mov.f32 	%f34, 0f00000000;
	mul.rn.f32 	%f50, %f1, %f34;
	mov.b32 	%r82, 0;
	bra.uni 	$L__BB0_16;
$L__BB0_11:
	mov.b32 	%r16, %f1;
	shl.b32 	%r55, %r16, 8;
	or.b32  	%r17, %r55, -2147483648;
	mov.b64 	%rd42, 0;
	mov.b32 	%r79, 0;
	mov.u64 	%rd40, __cudart_i2opi_f;
	mov.u64 	%rd41, %rd1;
$L__BB0_12:
	.pragma "nounroll";
	ld.global.nc.u32 	%r56, [%rd40];
	mad.wide.u32 	%rd28, %r56, %r17, %rd42;
	shr.u64 	%rd42, %rd28, 32;
	st.local.u32 	[%rd41], %rd28;
	add.s32 	%r79, %r79, 1;
	add.s64 	%rd41, %rd41, 4;
	add.s64 	%rd40, %rd40, 4;
	setp.ne.s32 	%p11, %r79, 6;
	@%p11 bra 	$L__BB0_12;
	shr.u32 	%r57, %r16, 23;
	st.local.u32 	[%rd1+24], %rd42;
	and.b32  	%r20, %r57, 31;
	and.b32  	%r58, %r57, 224;
	add.s32 	%r59, %r58, -128;
	shr.u32 	%r60, %r59, 5;
	mul.wide.u32 	%rd29, %r60, 4;
	sub.s64 	%rd15, %rd1, %rd29;
	ld.local.u32 	%r80, [%rd15+24];
	ld.local.u32 	%r81, [%rd15+20];
	setp.eq.s32 	%p12, %r20, 0;
	@%p12 bra 	$L__BB0_15;
	shf.l.wrap.b32 	%r80, %r81, %r80, %r20;
	ld.local.u32 	%r61, [%rd15+16];
	shf.l.wrap.b32 	%r81, %r61, %r81, %r20;
$L__BB0_15:
	shr.u32 	%r62, %r80, 30;
	shf.l.wrap.b32 	%r63, %r81, %r80, 2;
	shl.b32 	%r64, %r81, 2;
	shr.u32 	%r65, %r63, 31;
	add.s32 	%r66, %r65, %r62;
	neg.s32 	%r67, %r66;
	setp.lt.s32 	%p13, %r16, 0;
	selp.b32 	%r82, %r67, %r66, %p13;
	xor.b32  	%r68, %r63, %r16;
	shr.s32 	%r69, %r63, 31;
	xor.b32  	%r70, %r69, %r63;
	xor.b32  	%r71, %r69, %r64;
	cvt.u64.u32 	%rd30, %r70;
	shl.b64 	%rd31, %rd30, 32;
	cvt.u64.u32 	%rd32, %r71;
	or.b64  	%rd33, %rd31, %rd32;
	cvt.rn.f64.s64 	%fd6, %rd33;
	mul.f64 	%fd7, %fd6, 0d3BF921FB54442D19;
	cvt.rn.f32.f64 	%f32, %fd7;
	neg.f32 	%f33, %f32;
	setp.lt.s32 	%p14, %r68, 0;
	selp.f32 	%f50, %f33, %f32, %p14;
$L__BB0_16:
	cvta.to.global.u64 	%rd34, %rd16;
	mul.rn.f32 	%f35, %f50, %f50;
	and.b32  	%r73, %r82, 1;
	setp.eq.b32 	%p15, %r73, 1;
	selp.f32 	%f36, 0f3F800000, %f50, %p15;
	fma.rn.f32 	%f37, %f35, %f36, 0f00000000;
	fma.rn.f32 	%f38, %f35, 0f37CBAC00, 0fBAB607ED;
	selp.f32 	%f39, %f38, 0fB94D4153, %p15;
	selp.f32 	%f40, 0f3D2AAABB, 0f3C0885E4, %p15;
	fma.rn.f32 	%f41, %f39, %f35, %f40;
	selp.f32 	%f42, 0fBEFFFFFF, 0fBE2AAAA8, %p15;
	fma.rn.f32 	%f43, %f41, %f35, %f42;
	fma.rn.f32 	%f44, %f43, %f37, %f36;
	and.b32  	%r74, %r82, 2;
	setp.eq.s32 	%p16, %r74, 0;
	mov.f32 	%f45, 0f00000000;
	sub.f32 	%f46, %f45, %f44;
	selp.f32 	%f47, %f44, %f46, %p16;
	fma.rn.f32 	%f48, %f47, 0fC0400000, %f7;
	mul.wide.s32 	%rd35, %r1, 8;
	add.s64 	%rd36, %rd34, %rd35;
	st.global.v2.f32 	[%rd36], {%f48, %f45};
	ret;

}


// ===== COMPILED SASS (sm_100) =====

	.target	sm_100

	.elftype	@"ET_EXEC"


//--------------------- .note.nv.tkinfo           --------------------------
	.section	.note.nv.tkinfo,"",@"SHT_NOTE"
	.sectionflags	@"SHF_NOTE_NV_TKINFO"
	.tkinfo
        /*0018*/ 	.word	0x00000002
        /*0030*/ 	.string	""
        /*0030*/ 	.string	"ptxas"
        /*0030*/ 	.string	"Cuda compilation tools, release 13.0, V13.0.88"
        /*0030*/ 	.string	"Build cuda_13.0.r13.0/compiler.36424714_0"
        /*0030*/ 	.string	"-arch sm_100 -m 64 "



//--------------------- .note.nv.cuinfo           --------------------------
	.section	.note.nv.cuinfo,"",@"SHT_NOTE"
	.sectionflags	@"SHF_NOTE_NV_CUINFO"
        /*0018*/ 	.short	0x0002
        /*001a*/ 	.short	0x0064
        /*001c*/ 	.short	0x0082
	.zero		2


//--------------------- .nv.info                  --------------------------
	.section	.nv.info,"",@"SHT_CUDA_INFO"
	.align	4


	//----- nvinfo : EIATTR_REGCOUNT
	.align		4
        /*0000*/ 	.byte	0x04, 0x2f
        /*0002*/ 	.short	(.L_2 - .L_1)
	.align		4
.L_1:
        /*0004*/ 	.word	index@(_Z9gInitDataP6float2)
        /*0008*/ 	.word	0x00000015


	//----- nvinfo : EIATTR_FRAME_SIZE
	.align		4
.L_2:
        /*000c*/ 	.byte	0x04, 0x11
        /*000e*/ 	.short	(.L_4 - .L_3)
	.align		4
.L_3:
        /*0010*/ 	.word	index@(_Z9gInitDataP6float2)
        /*0014*/ 	.word	0x00000000


	//----- nvinfo : EIATTR_MIN_STACK_SIZE
	.align		4
.L_4:
        /*0018*/ 	.byte	0x04, 0x12
        /*001a*/ 	.short	(.L_6 - .L_5)
	.align		4
.L_5:
        /*001c*/ 	.word	index@(_Z9gInitDataP6float2)
        /*0020*/ 	.word	0x00000000
.L_6:


//--------------------- .nv.compat                --------------------------
	.section	.nv.compat,"",@"SHT_CUDA_COMPAT_INFO"
	.align	4
        /*0000*/ 	.byte	0x02, 0x09, 0x00, 0x00, 0x02, 0x02, 0x01, 0x00, 0x02, 0x05, 0x05, 0x00, 0x03, 0x07, 0x01, 0x01
        /*0010*/ 	.byte	0x02, 0x03, 0x00, 0x00, 0x02, 0x06, 0x01, 0x00, 0x04, 0x0b, 0x08, 0x00, 0x01, 0x00, 0x00, 0x00
        /*0020*/ 	.byte	0x00, 0x00, 0x00, 0x00


//--------------------- .nv.info._Z9gInitDataP6float2 --------------------------
	.section	.nv.info._Z9gInitDataP6float2,"",@"SHT_CUDA_INFO"
	.sectionflags	@""
	.align	4


	//----- nvinfo : EIATTR_CUDA_API_VERSION
	.align		4
        /*0000*/ 	.byte	0x04, 0x37
        /*0002*/ 	.short	(.L_8 - .L_7)
.L_7:
        /*0004*/ 	.word	0x00000082


	//----- nvinfo : EIATTR_KPARAM_INFO
	.align		4
.L_8:
        /*0008*/ 	.byte	0x04, 0x17
        /*000a*/ 	.short	(.L_10 - .L_9)
.L_9:
        /*000c*/ 	.word	0x00000000
        /*0010*/ 	.short	0x0000
        /*0012*/ 	.short	0x0000
        /*0014*/ 	.byte	0x00, 0xf5, 0x21, 0x00


	//----- nvinfo : EIATTR_SPARSE_MMA_MASK
	.align		4
.L_10:
        /*0018*/ 	.byte	0x03, 0x50
        /*001a*/ 	.short	0x0000


	//----- nvinfo : EIATTR_MAXREG_COUNT
	.align		4
        /*001c*/ 	.byte	0x03, 0x1b
        /*001e*/ 	.short	0x00ff


	//----- nvinfo : EIATTR_MERCURY_ISA_VERSION
	.align		4
        /*0020*/ 	.byte	0x03, 0x5f
        /*0022*/ 	.short	0x0101


	//----- nvinfo : EIATTR_VRC_CTA_INIT_COUNT
	.align		4
        /*0024*/ 	.byte	0x02, 0x4a
	.zero		1
	.zero		1


	//----- nvinfo : EIATTR_EXIT_INSTR_OFFSETS
	.align		4
        /*0028*/ 	.byte	0x04, 0x1c
        /*002a*/ 	.short	(.L_12 - .L_11)


	//   ....[0]....
.L_11:
        /*002c*/ 	.word	0x00001050


	//----- nvinfo : EIATTR_CRS_STACK_SIZE
	.align		4
.L_12:
        /*0030*/ 	.byte	0x04, 0x1e
        /*0032*/ 	.short	(.L_14 - .L_13)
.L_13:
        /*0034*/ 	.word	0x00000000


	//----- nvinfo : EIATTR_CBANK_PARAM_SIZE
	.align		4
.L_14:
        /*0038*/ 	.byte	0x03, 0x19
        /*003a*/ 	.short	0x0008


	//----- nvinfo : EIATTR_PARAM_CBANK
	.align		4
        /*003c*/ 	.byte	0x04, 0x0a
        /*003e*/ 	.short	(.L_16 - .L_15)
	.align		4
.L_15:
        /*0040*/ 	.word	index@(.nv.constant0._Z9gInitDataP6float2)
        /*0044*/ 	.short	0x0380
        /*0046*/ 	.short	0x0008


	//----- nvinfo : EIATTR_SW_WAR
	.align		4
.L_16:
        /*0048*/ 	.byte	0x04, 0x36
        /*004a*/ 	.short	(.L_18 - .L_17)
.L_17:
        /*004c*/ 	.word	0x00000008
.L_18:


//--------------------- .nv.callgraph             --------------------------
	.section	.nv.callgraph,"",@"SHT_CUDA_CALLGRAPH"
	.align	4
	.sectionentsize	8
	.align		4
        /*0000*/ 	.word	0x00000000
	.align		4
        /*0004*/ 	.word	0xffffffff
	.align		4
        /*0008*/ 	.word	0x00000000
	.align		4
        /*000c*/ 	.word	0xfffffffe
	.align		4
        /*0010*/ 	.word	0x00000000
	.align		4
        /*0014*/ 	.word	0xfffffffd
	.align		4
        /*0018*/ 	.word	0x00000000
	.align		4
        /*001c*/ 	.word	0xfffffffc


//--------------------- .nv.constant4             --------------------------
	.section	.nv.constant4,"a",@progbits
	.align	8
	.align		8
.nv.constant4:
        /*0000*/ 	.dword	__cudart_i2opi_f


//--------------------- .text._Z9gInitDataP6float2 --------------------------
	.section	.text._Z9gInitDataP6float2,"ax",@progbits
	.align	128
        .global         _Z9gInitDataP6float2
        .type           _Z9gInitDataP6float2,@function
        .size           _Z9gInitDataP6float2,(.L_x_11 - _Z9gInitDataP6float2)
        .other          _Z9gInitDataP6float2,@"STO_CUDA_ENTRY STV_DEFAULT"
_Z9gInitDataP6float2:
.text._Z9gInitDataP6float2:
[----:B------:R-:W-:Y:S01]  /*0000*/  LDC R1, c[0x0][0x37c] ;  /* 0x0000df00ff017b82 */ /* 0x000fe20000000800 */
[----:B------:R-:W0:Y:S01]  /*0010*/  S2R R2, SR_TID.X ;  /* 0x0000000000027919 */ /* 0x000e220000002100 */
[----:B------:R-:W0:Y:S01]  /*0020*/  LDCU UR4, c[0x0][0x360] ;  /* 0x00006c00ff0477ac */ /* 0x000e220008000800 */
[----:B------:R-:W-:Y:S01]  /*0030*/  BSSY.RECONVERGENT B0, `(.L_x_0) ;  /* 0x0000077000007945 */ /* 0x000fe20003800200 */
[----:B------:R-:W0:Y:S01]  /*0040*/  S2R R3, SR_CTAID.X ;  /* 0x0000000000037919 */ /* 0x000e220000002500 */
[----:B------:R-:W-:Y:S01]  /*0050*/  UMOV UR5, 0x400921fa ;  /* 0x400921fa00057882 */ /* 0x000fe20000000000 */
[----:B------:R-:W1:Y:S01]  /*0060*/  LDCU.64 UR6, c[0x0][0x358] ;  /* 0x00006b00ff0677ac */ /* 0x000e620008000a00 */
[----:B0-----:R-:W-:Y:S01]  /*0070*/  IMAD R2, R3, UR4, R2 ;  /* 0x0000000403027c24 */ /* 0x001fe2000f8e0202 */
[----:B------:R-:W-:-:S04]  /*0080*/  UMOV UR4, 0xfc8b007a ;  /* 0xfc8b007a00047882 */ /* 0x000fc80000000000 */
[----:B------:R-:W-:-:S05]  /*0090*/  I2FP.F32.S32 R0, R2 ;  /* 0x0000000200007245 */ /* 0x000fca0000201400 */
[----:B------:R-:W-:-:S04]  /*00a0*/  FADD R0, R0, R0 ;  /* 0x0000000000007221 */ /* 0x000fc80000000000 */
[----:B------:R-:W0:Y:S02]  /*00b0*/  F2F.F64.F32 R4, R0 ;  /* 0x0000000000047310 */ /* 0x000e240000201800 */
[----:B0-----:R-:W-:-:S08]  /*00c0*/  DMUL R4, R4, UR4 ;  /* 0x0000000404047c28 */ /* 0x001fd00008000000 */
[----:B------:R-:W-:-:S06]  /*00d0*/  DMUL R8, R4, 0.015625 ;  /* 0x3f90000004087828 */ /* 0x000fcc0000000000 */
[----:B------:R-:W0:Y:S02]  /*00e0*/  F2F.F32.F64 R3, R8 ;  /* 0x0000000800037310 */ /* 0x000e240000301000 */
[C---:B0-----:R-:W-:Y:S01]  /*00f0*/  FMUL R4, R3.reuse, 0.63661974668502807617 ;  /* 0x3f22f98303047820 */ /* 0x041fe20000400000 */
[----:B------:R-:W-:-:S05]  /*0100*/  FSETP.GE.AND P0, PT, |R3|, 105615, PT ;  /* 0x47ce47800300780b */ /* 0x000fca0003f06200 */
[----:B------:R0:W2:Y:S02]  /*0110*/  F2I.NTZ R12, R4 ;  /* 0x00000004000c7305 */ /* 0x0000a40000203100 */
[----:B0-----:R-:W-:Y:S02]  /*0120*/  P2R R4, PR, RZ, 0x1 ;  /* 0x00000001ff047803 */ /* 0x001fe40000000000 */
[----:B--2---:R-:W-:-:S05]  /*0130*/  I2FP.F32.S32 R6, R12 ;  /* 0x0000000c00067245 */ /* 0x004fca0000201400 */
[----:B------:R-:W-:-:S04]  /*0140*/  FFMA R5, R6, -1.5707962512969970703, R3 ;  /* 0xbfc90fda06057823 */ /* 0x000fc80000000003 */
[----:B------:R-:W-:-:S04]  /*0150*/  FFMA R5, R6, -7.5497894158615963534e-08, R5 ;  /* 0xb3a2216806057823 */ /* 0x000fc80000000005 */
[----:B------:R-:W-:Y:S01]  /*0160*/  FFMA R6, R6, -5.3903029534742383927e-15, R5 ;  /* 0xa7c234c506067823 */ /* 0x000fe20000000005 */
[----:B------:R-:W-:-:S03]  /*0170*/  IMAD.MOV.U32 R5, RZ, RZ, R12 ;  /* 0x000000ffff057224 */ /* 0x000fc600078e000c */
[----:B------:R-:W-:Y:S01]  /*0180*/  IMAD.MOV.U32 R0, RZ, RZ, R6 ;  /* 0x000000ffff007224 */ /* 0x000fe200078e0006 */
[----:B-1----:R-:W-:Y:S06]  /*0190*/  @!P0 BRA `(.L_x_1) ;  /* 0x0000000400808947 */ /* 0x002fec0003800000 */
[----:B------:R-:W-:-:S13]  /*01a0*/  FSETP.NEU.AND P0, PT, |R3|, +INF , PT ;  /* 0x7f8000000300780b */ /* 0x000fda0003f0d200 */
[----:B------:R-:W-:Y:S01]  /*01b0*/  @!P0 FMUL R0, RZ, R3 ;  /* 0x00000003ff008220 */ /* 0x000fe20000400000 */
[----:B------:R-:W-:Y:S01]  /*01c0*/  @!P0 IMAD.MOV.U32 R12, RZ, RZ, RZ ;  /* 0x000000ffff0c8224 */ /* 0x000fe200078e00ff */
[----:B------:R-:W-:Y:S06]  /*01d0*/  @!P0 BRA `(.L_x_1) ;  /* 0x0000000400708947 */ /* 0x000fec0003800000 */
[----:B------:R-:W-:Y:S01]  /*01e0*/  IMAD.SHL.U32 R4, R3, 0x100, RZ ;  /* 0x0000010003047824 */ /* 0x000fe200078e00ff */
[----:B------:R-:W0:Y:S01]  /*01f0*/  LDCU.64 UR8, c[0x4][URZ] ;  /* 0x01000000ff0877ac */ /* 0x000e220008000a00 */
[----:B------:R-:W-:Y:S02]  /*0200*/  IMAD.MOV.U32 R0, RZ, RZ, RZ ;  /* 0x000000ffff007224 */ /* 0x000fe400078e00ff */
[----:B------:R-:W-:Y:S01]  /*0210*/  IMAD.MOV.U32 R12, RZ, RZ, RZ ;  /* 0x000000ffff0c7224 */ /* 0x000fe200078e00ff */
[----:B------:R-:W-:Y:S01]  /*0220*/  LOP3.LUT R7, R4, 0x80000000, RZ, 0xfc, !PT ;  /* 0x8000000004077812 */ /* 0x000fe200078efcff */
[----:B------:R-:W-:Y:S01]  /*0230*/  UMOV UR5, URZ ;  /* 0x000000ff00057c82 */ /* 0x000fe20008000000 */
[----:B------:R-:W-:-:S05]  /*0240*/  UMOV UR4, URZ ;  /* 0x000000ff00047c82 */ /* 0x000fca0008000000 */
.L_x_2:
[----:B0-----:R-:W-:Y:S01]  /*0250*/  MOV R10, UR8 ;  /* 0x00000008000a7c02 */ /* 0x001fe20008000f00 */
[----:B------:R-:W-:-:S05]  /*0260*/  IMAD.U32 R11, RZ, RZ, UR9 ;  /* 0x00000009ff0b7e24 */ /* 0x000fca000f8e00ff */
[----:B------:R-:W2:Y:S01]  /*0270*/  LDG.E.CONSTANT R8, desc[UR6][R10.64] ;  /* 0x000000060a087981 */ /* 0x000ea2000c1e9900 */
[----:B------:R-:W-:Y:S01]  /*0280*/  UIADD3 UR4, UPT, UPT, UR4, 0x1, URZ ;  /* 0x0000000104047890 */ /* 0x000fe2000fffe0ff */
[C---:B------:R-:W-:Y:S01]  /*0290*/  ISETP.EQ.AND P0, PT, R12.reuse, RZ, PT ;  /* 0x000000ff0c00720c */ /* 0x040fe20003f02270 */
[----:B------:R-:W-:Y:S01]  /*02a0*/  UIADD3 UR8, UP1, UPT, UR8, 0x4, URZ ;  /* 0x0000000408087890 */ /* 0x000fe2000ff3e0ff */
[C---:B------:R-:W-:Y:S01]  /*02b0*/  ISETP.EQ.AND P1, PT, R12.reuse, 0x4, PT ;  /* 0x000000040c00780c */ /* 0x040fe20003f22270 */
[----:B------:R-:W-:Y:S01]  /*02c0*/  UISETP.NE.AND UP0, UPT, UR4, 0x6, UPT ;  /* 0x000000060400788c */ /* 0x000fe2000bf05270 */
[C---:B------:R-:W-:Y:S01]  /*02d0*/  ISETP.EQ.AND P3, PT, R12.reuse, 0xc, PT ;  /* 0x0000000c0c00780c */ /* 0x040fe20003f62270 */
[----:B------:R-:W-:Y:S01]  /*02e0*/  UIADD3.X UR9, UPT, UPT, URZ, UR9, URZ, UP1, !UPT ;  /* 0x00000009ff097290 */ /* 0x000fe20008ffe4ff */
[C---:B------:R-:W-:Y:S02]  /*02f0*/  ISETP.EQ.AND P4, PT, R12.reuse, 0x10, PT ;  /* 0x000000100c00780c */ /* 0x040fe40003f82270 */
[----:B------:R-:W-:Y:S01]  /*0300*/  ISETP.EQ.AND P5, PT, R12, 0x14, PT ;  /* 0x000000140c00780c */ /* 0x000fe20003fa2270 */
[----:B--2---:R-:W-:-:S03]  /*0310*/  IMAD.WIDE.U32 R8, R8, R7, RZ ;  /* 0x0000000708087225 */ /* 0x004fc600078e00ff */
[----:B------:R-:W-:-:S04]  /*0320*/  IADD3 R8, P2, PT, R8, R0, RZ ;  /* 0x0000000008087210 */ /* 0x000fc80007f5e0ff */
[----:B------:R-:W-:Y:S01]  /*0330*/  IADD3.X R0, PT, PT, R9, UR5, RZ, P2, !PT ;  /* 0x0000000509007c10 */ /* 0x000fe200097fe4ff */
[--C-:B------:R-:W-:Y:S01]  /*0340*/  @P0 IMAD.MOV.U32 R4, RZ, RZ, R8.reuse ;  /* 0x000000ffff040224 */ /* 0x100fe200078e0008 */
[C---:B------:R-:W-:Y:S01]  /*0350*/  ISETP.EQ.AND P2, PT, R12.reuse, 0x8, PT ;  /* 0x000000080c00780c */ /* 0x040fe20003f42270 */
[--C-:B------:R-:W-:Y:S02]  /*0360*/  @P1 IMAD.MOV.U32 R14, RZ, RZ, R8.reuse ;  /* 0x000000ffff0e1224 */ /* 0x100fe400078e0008 */
[----:B------:R-:W-:Y:S01]  /*0370*/  @P5 MOV R18, R8 ;  /* 0x0000000800125202 */ /* 0x000fe20000000f00 */
[--C-:B------:R-:W-:Y:S02]  /*0380*/  @P3 IMAD.MOV.U32 R16, RZ, RZ, R8.reuse ;  /* 0x000000ffff103224 */ /* 0x100fe400078e0008 */
[----:B------:R-:W-:Y:S02]  /*0390*/  @P4 IMAD.MOV.U32 R17, RZ, RZ, R8 ;  /* 0x000000ffff114224 */ /* 0x000fe400078e0008 */
[----:B------:R-:W-:-:S05]  /*03a0*/  VIADD R12, R12, 0x4 ;  /* 0x000000040c0c7836 */ /* 0x000fca0000000000 */
[----:B------:R-:W-:Y:S01]  /*03b0*/  @P2 IMAD.MOV.U32 R15, RZ, RZ, R8 ;  /* 0x000000ffff0f2224 */ /* 0x000fe200078e0008 */
[----:B------:R-:W-:Y:S06]  /*03c0*/  BRA.U UP0, `(.L_x_2) ;  /* 0xfffffffd00a07547 */ /* 0x000fec000b83ffff */
[----:B------:R-:W-:Y:S01]  /*03d0*/  SHF.R.U32.HI R7, RZ, 0x17, R3 ;  /* 0x00000017ff077819 */ /* 0x000fe20000011603 */
[----:B------:R-:W-:Y:S03]  /*03e0*/  BSSY.RECONVERGENT B1, `(.L_x_3) ;  /* 0x0000029000017945 */ /* 0x000fe60003800200 */
[C---:B------:R-:W-:Y:S02]  /*03f0*/  LOP3.LUT R8, R7.reuse, 0xe0, RZ, 0xc0, !PT ;  /* 0x000000e007087812 */ /* 0x040fe400078ec0ff */
[----:B------:R-:W-:-:S03]  /*0400*/  LOP3.LUT P6, RZ, R7, 0x1f, RZ, 0xc0, !PT ;  /* 0x0000001f07ff7812 */ /* 0x000fc600078cc0ff */
[----:B------:R-:W-:-:S05]  /*0410*/  VIADD R8, R8, 0xffffff80 ;  /* 0xffffff8008087836 */ /* 0x000fca0000000000 */
[----:B------:R-:W-:-:S05]  /*0420*/  SHF.R.U32.HI R8, RZ, 0x5, R8 ;  /* 0x00000005ff087819 */ /* 0x000fca0000011608 */
[----:B------:R-:W-:-:S05]  /*0430*/  IMAD.U32 R10, R8, -0x4, RZ ;  /* 0xfffffffc080a7824 */ /* 0x000fca00078e00ff */
[C---:B------:R-:W-:Y:S02]  /*0440*/  ISETP.EQ.AND P3, PT, R10.reuse, -0x18, PT ;  /* 0xffffffe80a00780c */ /* 0x040fe40003f62270 */
[C---:B------:R-:W-:Y:S02]  /*0450*/  ISETP.EQ.AND P4, PT, R10.reuse, -0x14, PT ;  /* 0xffffffec0a00780c */ /* 0x040fe40003f82270 */
[C---:B------:R-:W-:Y:S02]  /*0460*/  ISETP.EQ.AND P0, PT, R10.reuse, -0x10, PT ;  /* 0xfffffff00a00780c */ /* 0x040fe40003f02270 */
[C---:B------:R-:W-:Y:S02]  /*0470*/  ISETP.EQ.AND P1, PT, R10.reuse, -0xc, PT ;  /* 0xfffffff40a00780c */ /* 0x040fe40003f22270 */
[C---:B------:R-:W-:Y:S02]  /*0480*/  ISETP.EQ.AND P2, PT, R10.reuse, -0x8, PT ;  /* 0xfffffff80a00780c */ /* 0x040fe40003f42270 */
[----:B------:R-:W-:-:S03]  /*0490*/  ISETP.EQ.AND P5, PT, R10, 0x4, PT ;  /* 0x000000040a00780c */ /* 0x000fc60003fa2270 */
[--C-:B------:R-:W-:Y:S01]  /*04a0*/  @P3 IMAD.MOV.U32 R8, RZ, RZ, R4.reuse ;  /* 0x000000ffff083224 */ /* 0x100fe200078e0004 */
[C---:B------:R-:W-:Y:S01]  /*04b0*/  ISETP.EQ.AND P3, PT, R10.reuse, -0x4, PT ;  /* 0xfffffffc0a00780c */ /* 0x040fe20003f62270 */
[----:B------:R-:W-:Y:S02]  /*04c0*/  @P4 IMAD.MOV.U32 R9, RZ, RZ, R4 ;  /* 0x000000ffff094224 */ /* 0x000fe400078e0004 */
[----:B------:R-:W-:Y:S01]  /*04d0*/  @P4 IMAD.MOV.U32 R8, RZ, RZ, R14 ;  /* 0x000000ffff084224 */ /* 0x000fe200078e000e */
[----:B------:R-:W-:Y:S01]  /*04e0*/  ISETP.EQ.AND P4, PT, R10, RZ, PT ;  /* 0x000000ff0a00720c */ /* 0x000fe20003f82270 */
[----:B------:R-:W-:Y:S01]  /*04f0*/  @P0 IMAD.MOV.U32 R8, RZ, RZ, R15 ;  /* 0x000000ffff080224 */ /* 0x000fe200078e000f */
[----:B------:R-:W-:Y:S01]  /*0500*/  @P0 MOV R9, R14 ;  /* 0x0000000e00090202 */ /* 0x000fe20000000f00 */
[----:B------:R-:W-:Y:S02]  /*0510*/  @P1 IMAD.MOV.U32 R8, RZ, RZ, R16 ;  /* 0x000000ffff081224 */ /* 0x000fe400078e0010 */
[----:B------:R-:W-:-:S02]  /*0520*/  @P2 IMAD.MOV.U32 R8, RZ, RZ, R17 ;  /* 0x000000ffff082224 */ /* 0x000fc400078e0011 */
[----:B------:R-:W-:Y:S02]  /*0530*/  @P1 IMAD.MOV.U32 R9, RZ, RZ, R15 ;  /* 0x000000ffff091224 */ /* 0x000fe400078e000f */
[----:B------:R-:W-:Y:S01]  /*0540*/  @P3 MOV R8, R18 ;  /* 0x0000001200083202 */ /* 0x000fe20000000f00 */
[----:B------:R-:W-:Y:S02]  /*0550*/  @P2 IMAD.MOV.U32 R9, RZ, RZ, R16 ;  /* 0x000000ffff092224 */ /* 0x000fe400078e0010 */
[----:B------:R-:W-:Y:S02]  /*0560*/  @P3 IMAD.MOV.U32 R9, RZ, RZ, R17 ;  /* 0x000000ffff093224 */ /* 0x000fe400078e0011 */
[----:B------:R-:W-:Y:S02]  /*0570*/  @P4 IMAD.MOV.U32 R8, RZ, RZ, R0 ;  /* 0x000000ffff084224 */ /* 0x000fe400078e0000 */
[----:B------:R-:W-:Y:S02]  /*0580*/  @P4 IMAD.MOV.U32 R9, RZ, RZ, R18 ;  /* 0x000000ffff094224 */ /* 0x000fe400078e0012 */
[----:B------:R-:W-:-:S02]  /*0590*/  @P5 IMAD.MOV.U32 R9, RZ, RZ, R0 ;  /* 0x000000ffff095224 */ /* 0x000fc400078e0000 */
[----:B------:R-:W-:Y:S01]  /*05a0*/  IMAD.MOV.U32 R12, RZ, RZ, R8 ;  /* 0x000000ffff0c7224 */ /* 0x000fe200078e0008 */
[----:B------:R-:W-:Y:S06]  /*05b0*/  @!P6 BRA `(.L_x_4) ;  /* 0x00000000002ce947 */ /* 0x000fec0003800000 */
[----:B------:R-:W-:Y:S01]  /*05c0*/  @P0 IMAD.MOV.U32 R8, RZ, RZ, R4 ;  /* 0x000000ffff080224 */ /* 0x000fe200078e0004 */
[----:B------:R-:W-:Y:S01]  /*05d0*/  ISETP.EQ.AND P0, PT, R10, 0x8, PT ;  /* 0x000000080a00780c */ /* 0x000fe20003f02270 */
[----:B------:R-:W-:Y:S01]  /*05e0*/  @P1 IMAD.MOV.U32 R8, RZ, RZ, R14 ;  /* 0x000000ffff081224 */ /* 0x000fe200078e000e */
[----:B------:R-:W-:Y:S01]  /*05f0*/  @P2 MOV R8, R15 ;  /* 0x0000000f00082202 */ /* 0x000fe20000000f00 */
[----:B------:R-:W-:Y:S01]  /*0600*/  @P3 IMAD.MOV.U32 R8, RZ, RZ, R16 ;  /* 0x000000ffff083224 */ /* 0x000fe200078e0010 */
[----:B------:R-:W-:Y:S01]  /*0610*/  LOP3.LUT R7, R7, 0x1f, RZ, 0xc0, !PT ;  /* 0x0000001f07077812 */ /* 0x000fe200078ec0ff */
[----:B------:R-:W-:Y:S02]  /*0620*/  @P4 IMAD.MOV.U32 R8, RZ, RZ, R17 ;  /* 0x000000ffff084224 */ /* 0x000fe400078e0011 */
[----:B------:R-:W-:Y:S01]  /*0630*/  @P5 IMAD.MOV.U32 R8, RZ, RZ, R18 ;  /* 0x000000ffff085224 */ /* 0x000fe200078e0012 */
[----:B------:R-:W-:-:S05]  /*0640*/  SHF.L.W.U32.HI R12, R9, R7, R12 ;  /* 0x00000007090c7219 */ /* 0x000fca0000010e0c */
[----:B------:R-:W-:-:S05]  /*0650*/  @P0 IMAD.MOV.U32 R8, RZ, RZ, R0 ;  /* 0x000000ffff080224 */ /* 0x000fca00078e0000 */
[----:B------:R-:W-:-:S07]  /*0660*/  SHF.L.W.U32.HI R9, R8, R7, R9 ;  /* 0x0000000708097219 */ /* 0x000fce0000010e09 */
.L_x_4:
[----:B------:R-:W-:Y:S05]  /*0670*/  BSYNC.RECONVERGENT B1 ;  /* 0x0000000000017941 */ /* 0x000fea0003800200 */
.L_x_3:
[C---:B------:R-:W-:Y:S01]  /*0680*/  SHF.L.W.U32.HI R0, R9.reuse, 0x2, R12 ;  /* 0x0000000209007819 */ /* 0x040fe20000010e0c */
[----:B------:R-:W-:Y:S01]  /*0690*/  IMAD.SHL.U32 R9, R9, 0x4, RZ ;  /* 0x0000000409097824 */ /* 0x000fe200078e00ff */
[----:B------:R-:W-:Y:S01]  /*06a0*/  UMOV UR4, 0x54442d19 ;  /* 0x54442d1900047882 */ /* 0x000fe20000000000 */
[----:B------:R-:W-:Y:S01]  /*06b0*/  UMOV UR5, 0x3bf921fb ;  /* 0x3bf921fb00057882 */ /* 0x000fe20000000000 */
[----:B------:R-:W-:Y:S02]  /*06c0*/  SHF.R.S32.HI R7, RZ, 0x1f, R0 ;  /* 0x0000001fff077819 */ /* 0x000fe40000011400 */
[----:B------:R-:W-:Y:S02]  /*06d0*/  SHF.R.U32.HI R12, RZ, 0x1e, R12 ;  /* 0x0000001eff0c7819 */ /* 0x000fe4000001160c */
[C---:B------:R-:W-:Y:S02]  /*06e0*/  LOP3.LUT R10, R7.reuse, R9, RZ, 0x3c, !PT ;  /* 0x00000009070a7212 */ /* 0x040fe400078e3cff */
[----:B------:R-:W-:-:S02]  /*06f0*/  LOP3.LUT R11, R7, R0, RZ, 0x3c, !PT ;  /* 0x00000000070b7212 */ /* 0x000fc400078e3cff */
[----:B------:R-:W-:Y:S02]  /*0700*/  ISETP.GE.AND P0, PT, R3, RZ, PT ;  /* 0x000000ff0300720c */ /* 0x000fe40003f06270 */
[----:B------:R-:W0:Y:S01]  /*0710*/  I2F.F64.S64 R8, R10 ;  /* 0x0000000a00087312 */ /* 0x000e220000301c00 */
[C---:B------:R-:W-:Y:S02]  /*0720*/  LEA.HI R12, R0.reuse, R12, RZ, 0x1 ;  /* 0x0000000c000c7211 */ /* 0x040fe400078f08ff */
[----:B------:R-:W-:-:S03]  /*0730*/  LOP3.LUT R7, R0, R3, RZ, 0x3c, !PT ;  /* 0x0000000300077212 */ /* 0x000fc600078e3cff */
[----:B------:R-:W-:Y:S01]  /*0740*/  IMAD.MOV R0, RZ, RZ, -R12 ;  /* 0x000000ffff007224 */ /* 0x000fe200078e0a0c */
[----:B------:R-:W-:-:S04]  /*0750*/  ISETP.GE.AND P1, PT, R7, RZ, PT ;  /* 0x000000ff0700720c */ /* 0x000fc80003f26270 */
[----:B------:R-:W-:Y:S01]  /*0760*/  @!P0 MOV R12, R0 ;  /* 0x00000000000c8202 */ /* 0x000fe20000000f00 */
[----:B0-----:R-:W-:-:S10]  /*0770*/  DMUL R8, R8, UR4 ;  /* 0x0000000408087c28 */ /* 0x001fd40008000000 */
[----:B------:R-:W0:Y:S02]  /*0780*/  F2F.F32.F64 R8, R8 ;  /* 0x0000000800087310 */ /* 0x000e240000301000 */
[----:B0-----:R-:W-:-:S07]  /*0790*/  FSEL R0, -R8, R8, !P1 ;  /* 0x0000000808007208 */ /* 0x001fce0004800100 */
.L_x_1:
[----:B------:R-:W-:Y:S05]  /*07a0*/  BSYNC.RECONVERGENT B0 ;  /* 0x0000000000007941 */ /* 0x000fea0003800200 */
.L_x_0:
[----:B------:R-:W-:Y:S02]  /*07b0*/  IMAD.MOV.U32 R7, RZ, RZ, 0x37cbac00 ;  /* 0x37cbac00ff077424 */ /* 0x000fe400078e00ff */
[----:B------:R-:W-:Y:S01]  /*07c0*/  FMUL R8, R0, R0 ;  /* 0x0000000000087220 */ /* 0x000fe20000400000 */
[----:B------:R-:W-:Y:S01]  /*07d0*/  LOP3.LUT R10, R12, 0x1, RZ, 0xc0, !PT ;  /* 0x000000010c0a7812 */ /* 0x000fe200078ec0ff */
[----:B------:R-:W-:Y:S01]  /*07e0*/  IMAD.MOV.U32 R11, RZ, RZ, 0x3c0885e4 ;  /* 0x3c0885e4ff0b7424 */ /* 0x000fe200078e00ff */
[----:B------:R-:W-:Y:S01]  /*07f0*/  FSETP.GE.AND P2, PT, |R3|, 105615, PT ;  /* 0x47ce47800300780b */ /* 0x000fe20003f46200 */
[----:B------:R-:W-:Y:S01]  /*0800*/  FFMA R9, R8, R7, -0.0013887860113754868507 ;  /* 0xbab607ed08097423 */ /* 0x000fe20000000007 */
[----:B------:R-:W-:Y:S01]  /*0810*/  ISETP.NE.U32.AND P0, PT, R10, 0x1, PT ;  /* 0x000000010a00780c */ /* 0x000fe20003f05070 */
[----:B------:R-:W-:Y:S01]  /*0820*/  VIADD R12, R12, 0x1 ;  /* 0x000000010c0c7836 */ /* 0x000fe20000000000 */
[----:B------:R-:W-:Y:S01]  /*0830*/  BSSY.RECONVERGENT B0, `(.L_x_5) ;  /* 0x000006c000007945 */ /* 0x000fe20003800200 */
[----:B------:R-:W-:Y:S01]  /*0840*/  IMAD.MOV.U32 R10, RZ, RZ, 0x3e2aaaa8 ;  /* 0x3e2aaaa8ff0a7424 */ /* 0x000fe200078e00ff */
[----:B------:R-:W-:-:S02]  /*0850*/  FSEL R9, R9, -0.00019574658654164522886, P0 ;  /* 0xb94d415309097808 */ /* 0x000fc40000000000 */
[----:B------:R-:W-:Y:S02]  /*0860*/  FSEL R11, R11, 0.041666727513074874878, !P0 ;  /* 0x3d2aaabb0b0b7808 */ /* 0x000fe40004000000 */
[----:B------:R-:W-:Y:S02]  /*0870*/  FSEL R0, R0, 1, !P0 ;  /* 0x3f80000000007808 */ /* 0x000fe40004000000 */
[----:B------:R-:W-:Y:S01]  /*0880*/  LOP3.LUT P1, RZ, R12, 0x2, RZ, 0xc0, !PT ;  /* 0x000000020cff7812 */ /* 0x000fe2000782c0ff */
[----:B------:R-:W-:Y:S01]  /*0890*/  FFMA R11, R8, R9, R11 ;  /* 0x00000009080b7223 */ /* 0x000fe2000000000b */
[----:B------:R-:W-:Y:S01]  /*08a0*/  FSEL R10, -R10, -0.4999999701976776123, !P0 ;  /* 0xbeffffff0a0a7808 */ /* 0x000fe20004000100 */
[----:B------:R-:W-:-:S04]  /*08b0*/  FFMA R9, R8, R0, RZ ;  /* 0x0000000008097223 */ /* 0x000fc800000000ff */
[----:B------:R-:W-:-:S04]  /*08c0*/  FFMA R8, R8, R11, R10 ;  /* 0x0000000b08087223 */ /* 0x000fc8000000000a */
[----:B------:R-:W-:-:S04]  /*08d0*/  FFMA R8, R9, R8, R0 ;  /* 0x0000000809087223 */ /* 0x000fc80000000000 */
[----:B------:R-:W-:Y:S01]  /*08e0*/  @P1 FADD R8, RZ, -R8 ;  /* 0x80000008ff081221 */ /* 0x000fe20000000000 */
[----:B------:R-:W-:Y:S06]  /*08f0*/  @!P2 BRA `(.L_x_6) ;  /* 0x00000004007ca947 */ /* 0x000fec0003800000 */
[----:B------:R-:W-:-:S13]  /*0900*/  FSETP.NEU.AND P0, PT, |R3|, +INF , PT ;  /* 0x7f8000000300780b */ /* 0x000fda0003f0d200 */
[----:B------:R-:W-:Y:S01]  /*0910*/  @!P0 FMUL R6, RZ, R3 ;  /* 0x00000003ff068220 */ /* 0x000fe20000400000 */
[----:B------:R-:W-:Y:S01]  /*0920*/  @!P0 IMAD.MOV.U32 R5, RZ, RZ, RZ ;  /* 0x000000ffff058224 */ /* 0x000fe200078e00ff */
[----:B------:R-:W-:Y:S06]  /*0930*/  @!P0 BRA `(.L_x_6) ;  /* 0x00000004006c8947 */ /* 0x000fec0003800000 */
[----:B------:R-:W-:Y:S01]  /*0940*/  SHF.L.U32 R5, R3, 0x8, RZ ;  /* 0x0000000803057819 */ /* 0x000fe200000006ff */
[----:B------:R-:W-:Y:S01]  /*0950*/  IMAD.MOV.U32 R0, RZ, RZ, RZ ;  /* 0x000000ffff007224 */ /* 0x000fe200078e00ff */
[----:B------:R-:W0:Y:S01]  /*0960*/  LDCU.64 UR8, c[0x4][URZ] ;  /* 0x01000000ff0877ac */ /* 0x000e220008000a00 */
[----:B------:R-:W-:Y:S01]  /*0970*/  IMAD.MOV.U32 R6, RZ, RZ, RZ ;  /* 0x000000ffff067224 */ /* 0x000fe200078e00ff */
[----:B------:R-:W-:Y:S01]  /*0980*/  LOP3.LUT R9, R5, 0x80000000, RZ, 0xfc, !PT ;  /* 0x8000000005097812 */ /* 0x000fe200078efcff */
[----:B------:R-:W-:Y:S01]  /*0990*/  UMOV UR5, URZ ;  /* 0x000000ff00057c82 */ /* 0x000fe20008000000 */
[----:B------:R-:W-:-:S05]  /*09a0*/  UMOV UR4, URZ ;  /* 0x000000ff00047c82 */ /* 0x000fca0008000000 */
.L_x_7:
[----:B0-----:R-:W-:Y:S02]  /*09b0*/  IMAD.U32 R12, RZ, RZ, UR8 ;  /* 0x00000008ff0c7e24 */ /* 0x001fe4000f8e00ff */
        /* <DEDUP_REMOVED lines=10> */
[----:B------:R-:W-:-:S02]  /*0a60*/  ISETP.EQ.AND P4, PT, R6, 0x10, PT ;  /* 0x000000100600780c */ /* 0x000fc40003f82270 */
[C---:B------:R-:W-:Y:S01]  /*0a70*/  ISETP.EQ.AND P5, PT, R6.reuse, 0x14, PT ;  /* 0x000000140600780c */ /* 0x040fe20003fa2270 */
[----:B------:R-:W-:Y:S02]  /*0a80*/  VIADD R6, R6, 0x4 ;  /* 0x0000000406067836 */ /* 0x000fe40000000000 */
[----:B--2---:R-:W-:-:S03]  /*0a90*/  IMAD.WIDE.U32 R10, R10, R9, RZ ;  /* 0x000000090a0a7225 */ /* 0x004fc600078e00ff */
[----:B------:R-:W-:-:S04]  /*0aa0*/  IADD3 R5, P6, PT, R10, R0, RZ ;  /* 0x000000000a057210 */ /* 0x000fc80007fde0ff */
[----:B------:R-:W-:Y:S01]  /*0ab0*/  IADD3.X R0, PT, PT, R11, UR5, RZ, P6, !PT ;  /* 0x000000050b007c10 */ /* 0x000fe2000b7fe4ff */
[--C-:B------:R-:W-:Y:S01]  /*0ac0*/  @P0 IMAD.MOV.U32 R4, RZ, RZ, R5.reuse ;  /* 0x000000ffff040224 */ /* 0x100fe200078e0005 */
[----:B------:R-:W-:Y:S01]  /*0ad0*/  @P1 MOV R14, R5 ;  /* 0x00000005000e1202 */ /* 0x000fe20000000f00 */
[--C-:B------:R-:W-:Y:S02]  /*0ae0*/  @P2 IMAD.MOV.U32 R15, RZ, RZ, R5.reuse ;  /* 0x000000ffff0f2224 */ /* 0x100fe400078e0005 */
[--C-:B------:R-:W-:Y:S02]  /*0af0*/  @P3 IMAD.MOV.U32 R16, RZ, RZ, R5.reuse ;  /* 0x000000ffff103224 */ /* 0x100fe400078e0005 */
[--C-:B------:R-:W-:Y:S02]  /*0b00*/  @P4 IMAD.MOV.U32 R17, RZ, RZ, R5.reuse ;  /* 0x000000ffff114224 */ /* 0x100fe400078e0005 */
[----:B------:R-:W-:Y:S01]  /*0b10*/  @P5 IMAD.MOV.U32 R18, RZ, RZ, R5 ;  /* 0x000000ffff125224 */ /* 0x000fe200078e0005 */
[----:B------:R-:W-:Y:S06]  /*0b20*/  BRA.U UP0, `(.L_x_7) ;  /* 0xfffffffd00a07547 */ /* 0x000fec000b83ffff */
[----:B------:R-:W-:Y:S01]  /*0b30*/  SHF.R.U32.HI R10, RZ, 0x17, R3 ;  /* 0x00000017ff0a7819 */ /* 0x000fe20000011603 */
[----:B------:R-:W-:Y:S03]  /*0b40*/  BSSY.RECONVERGENT B1, `(.L_x_8) ;  /* 0x0000028000017945 */ /* 0x000fe60003800200 */
[C---:B------:R-:W-:Y:S02]  /*0b50*/  LOP3.LUT R5, R10.reuse, 0xe0, RZ, 0xc0, !PT ;  /* 0x000000e00a057812 */ /* 0x040fe400078ec0ff */
[----:B------:R-:W-:Y:S02]  /*0b60*/  LOP3.LUT P6, RZ, R10, 0x1f, RZ, 0xc0, !PT ;  /* 0x0000001f0aff7812 */ /* 0x000fe400078cc0ff */
[----:B------:R-:W-:-:S04]  /*0b70*/  IADD3 R5, PT, PT, R5, -0x80, RZ ;  /* 0xffffff8005057810 */ /* 0x000fc80007ffe0ff */
[----:B------:R-:W-:-:S05]  /*0b80*/  SHF.R.U32.HI R5, RZ, 0x5, R5 ;  /* 0x00000005ff057819 */ /* 0x000fca0000011605 */
[----:B------:R-:W-:-:S05]  /*0b90*/  IMAD.U32 R11, R5, -0x4, RZ ;  /* 0xfffffffc050b7824 */ /* 0x000fca00078e00ff */
[C---:B------:R-:W-:Y:S02]  /*0ba0*/  ISETP.EQ.AND P3, PT, R11.reuse, -0x18, PT ;  /* 0xffffffe80b00780c */ /* 0x040fe40003f62270 */
[C---:B------:R-:W-:Y:S02]  /*0bb0*/  ISETP.EQ.AND P4, PT, R11.reuse, -0x14, PT ;  /* 0xffffffec0b00780c */ /* 0x040fe40003f82270 */
[C---:B------:R-:W-:Y:S02]  /*0bc0*/  ISETP.EQ.AND P2, PT, R11.reuse, -0x10, PT ;  /* 0xfffffff00b00780c */ /* 0x040fe40003f42270 */
[C---:B------:R-:W-:Y:S02]  /*0bd0*/  ISETP.EQ.AND P1, PT, R11.reuse, -0xc, PT ;  /* 0xfffffff40b00780c */ /* 0x040fe40003f22270 */
[C---:B------:R-:W-:Y:S02]  /*0be0*/  ISETP.EQ.AND P0, PT, R11.reuse, -0x8, PT ;  /* 0xfffffff80b00780c */ /* 0x040fe40003f02270 */
[----:B------:R-:W-:-:S03]  /*0bf0*/  ISETP.EQ.AND P5, PT, R11, RZ, PT ;  /* 0x000000ff0b00720c */ /* 0x000fc60003fa2270 */
[--C-:B------:R-:W-:Y:S01]  /*0c00*/  @P3 IMAD.MOV.U32 R5, RZ, RZ, R4.reuse ;  /* 0x000000ffff053224 */ /* 0x100fe200078e0004 */
[C---:B------:R-:W-:Y:S01]  /*0c10*/  ISETP.EQ.AND P3, PT, R11.reuse, -0x4, PT ;  /* 0xfffffffc0b00780c */ /* 0x040fe20003f62270 */
[----:B------:R-:W-:Y:S02]  /*0c20*/  @P4 IMAD.MOV.U32 R6, RZ, RZ, R4 ;  /* 0x000000ffff064224 */ /* 0x000fe400078e0004 */
[--C-:B------:R-:W-:Y:S01]  /*0c30*/  @P4 IMAD.MOV.U32 R5, RZ, RZ, R14.reuse ;  /* 0x000000ffff054224 */ /* 0x100fe200078e000e */
[----:B------:R-:W-:Y:S01]  /*0c40*/  ISETP.EQ.AND P4, PT, R11, 0x4, PT ;  /* 0x000000040b00780c */ /* 0x000fe20003f82270 */
        /* <DEDUP_REMOVED lines=14> */
[----:B------:R-:W-:Y:S01]  /*0d30*/  @P0 MOV R4, R15 ;  /* 0x0000000f00040202 */ /* 0x000fe20000000f00 */
[----:B------:R-:W-:Y:S01]  /*0d40*/  @P3 IMAD.MOV.U32 R4, RZ, RZ, R16 ;  /* 0x000000ffff043224 */ /* 0x000fe200078e0010 */
[----:B------:R-:W-:Y:S01]  /*0d50*/  ISETP.EQ.AND P0, PT, R11, 0x8, PT ;  /* 0x000000080b00780c */ /* 0x000fe20003f02270 */
[----:B------:R-:W-:Y:S01]  /*0d60*/  @P5 IMAD.MOV.U32 R4, RZ, RZ, R17 ;  /* 0x000000ffff045224 */ /* 0x000fe200078e0011 */
[----:B------:R-:W-:Y:S01]  /*0d70*/  LOP3.LUT R5, R10, 0x1f, RZ, 0xc0, !PT ;  /* 0x0000001f0a057812 */ /* 0x000fe200078ec0ff */
[----:B------:R-:W-:-:S03]  /*0d80*/  @P4 IMAD.MOV.U32 R4, RZ, RZ, R18 ;  /* 0x000000ffff044224 */ /* 0x000fc600078e0012 */
[----:B------:R-:W-:-:S07]  /*0d90*/  SHF.L.W.U32.HI R9, R6, R5, R9 ;  /* 0x0000000506097219 */ /* 0x000fce0000010e09 */
[----:B------:R-:W-:-:S05]  /*0da0*/  @P0 IMAD.MOV.U32 R4, RZ, RZ, R0 ;  /* 0x000000ffff040224 */ /* 0x000fca00078e0000 */
[----:B------:R-:W-:-:S07]  /*0db0*/  SHF.L.W.U32.HI R6, R4, R5, R6 ;  /* 0x0000000504067219 */ /* 0x000fce0000010e06 */
.L_x_9:
[----:B------:R-:W-:Y:S05]  /*0dc0*/  BSYNC.RECONVERGENT B1 ;  /* 0x0000000000017941 */ /* 0x000fea0003800200 */
.L_x_8:
[C---:B------:R-:W-:Y:S01]  /*0dd0*/  SHF.L.W.U32.HI R0, R6.reuse, 0x2, R9 ;  /* 0x0000000206007819 */ /* 0x040fe20000010e09 */
[----:B------:R-:W-:Y:S01]  /*0de0*/  IMAD.SHL.U32 R6, R6, 0x4, RZ ;  /* 0x0000000406067824 */ /* 0x000fe200078e00ff */
[----:B------:R-:W-:Y:S01]  /*0df0*/  UMOV UR4, 0x54442d19 ;  /* 0x54442d1900047882 */ /* 0x000fe20000000000 */
[----:B------:R-:W-:Y:S01]  /*0e00*/  UMOV UR5, 0x3bf921fb ;  /* 0x3bf921fb00057882 */ /* 0x000fe20000000000 */
[----:B------:R-:W-:Y:S02]  /*0e10*/  SHF.R.S32.HI R5, RZ, 0x1f, R0 ;  /* 0x0000001fff057819 */ /* 0x000fe40000011400 */
[----:B------:R-:W-:Y:S02]  /*0e20*/  ISETP.GE.AND P1, PT, R3, RZ, PT ;  /* 0x000000ff0300720c */ /* 0x000fe40003f26270 */
[C---:B------:R-:W-:Y:S02]  /*0e30*/  LOP3.LUT R12, R5.reuse, R6, RZ, 0x3c, !PT ;  /* 0x00000006050c7212 */ /* 0x040fe400078e3cff */
[----:B------:R-:W-:-:S02]  /*0e40*/  LOP3.LUT R13, R5, R0, RZ, 0x3c, !PT ;  /* 0x00000000050d7212 */ /* 0x000fc400078e3cff */
[----:B------:R-:W-:Y:S02]  /*0e50*/  LOP3.LUT R3, R0, R3, RZ, 0x3c, !PT ;  /* 0x0000000300037212 */ /* 0x000fe400078e3cff */
[----:B------:R-:W0:Y:S02]  /*0e60*/  I2F.F64.S64 R4, R12 ;  /* 0x0000000c00047312 */ /* 0x000e240000301c00 */
[----:B------:R-:W-:Y:S01]  /*0e70*/  ISETP.GE.AND P0, PT, R3, RZ, PT ;  /* 0x000000ff0300720c */ /* 0x000fe20003f06270 */
[----:B0-----:R-:W-:Y:S01]  /*0e80*/  DMUL R10, R4, UR4 ;  /* 0x00000004040a7c28 */ /* 0x001fe20008000000 */
[----:B------:R-:W-:-:S04]  /*0e90*/  SHF.R.U32.HI R5, RZ, 0x1e, R9 ;  /* 0x0000001eff057819 */ /* 0x000fc80000011609 */
[----:B------:R-:W-:-:S05]  /*0ea0*/  LEA.HI R5, R0, R5, RZ, 0x1 ;  /* 0x0000000500057211 */ /* 0x000fca00078f08ff */
[----:B------:R-:W0:Y:S01]  /*0eb0*/  F2F.F32.F64 R10, R10 ;  /* 0x0000000a000a7310 */ /* 0x000e220000301000 */
[----:B------:R-:W-:-:S05]  /*0ec0*/  IADD3 R0, PT, PT, -R5, RZ, RZ ;  /* 0x000000ff05007210 */ /* 0x000fca0007ffe1ff */
[----:B------:R-:W-:Y:S01]  /*0ed0*/  @!P1 IMAD.MOV.U32 R5, RZ, RZ, R0 ;  /* 0x000000ffff059224 */ /* 0x000fe200078e0000 */
[----:B0-----:R-:W-:-:S07]  /*0ee0*/  FSEL R6, -R10, R10, !P0 ;  /* 0x0000000a0a067208 */ /* 0x001fce0004000100 */
.L_x_6:
[----:B------:R-:W-:Y:S05]  /*0ef0*/  BSYNC.RECONVERGENT B0 ;  /* 0x0000000000007941 */ /* 0x000fea0003800200 */
.L_x_5:
[----:B------:R-:W-:Y:S01]  /*0f00*/  FMUL R3, R6, R6 ;  /* 0x0000000606037220 */ /* 0x000fe20000400000 */
[----:B------:R-:W-:Y:S01]  /*0f10*/  LOP3.LUT R0, R5, 0x1, RZ, 0xc0, !PT ;  /* 0x0000000105007812 */ /* 0x000fe200078ec0ff */
[----:B------:R-:W-:Y:S01]  /*0f20*/  IMAD.MOV.U32 R4, RZ, RZ, 0x3d2aaabb ;  /* 0x3d2aaabbff047424 */ /* 0x000fe200078e00ff */
[----:B------:R-:W0:Y:S01]  /*0f30*/  LDC.64 R10, c[0x0][0x380] ;  /* 0x0000e000ff0a7b82 */ /* 0x000e220000000a00 */
[----:B------:R-:W-:Y:S01]  /*0f40*/  FFMA R7, R3, R7, -0.0013887860113754868507 ;  /* 0xbab607ed03077423 */ /* 0x000fe20000000007 */
[----:B------:R-:W-:Y:S01]  /*0f50*/  ISETP.NE.U32.AND P0, PT, R0, 0x1, PT ;  /* 0x000000010000780c */ /* 0x000fe20003f05070 */
[----:B------:R-:W-:Y:S01]  /*0f60*/  IMAD.MOV.U32 R9, RZ, RZ, RZ ;  /* 0x000000ffff097224 */ /* 0x000fe200078e00ff */
[----:B------:R-:W-:Y:S02]  /*0f70*/  LOP3.LUT P1, RZ, R5, 0x2, RZ, 0xc0, !PT ;  /* 0x0000000205ff7812 */ /* 0x000fe4000782c0ff */
[----:B------:R-:W-:Y:S01]  /*0f80*/  FSEL R0, R7, -0.00019574658654164522886, !P0 ;  /* 0xb94d415307007808 */ /* 0x000fe20004000000 */
[----:B------:R-:W-:Y:S01]  /*0f90*/  IMAD.MOV.U32 R7, RZ, RZ, 0x3effffff ;  /* 0x3effffffff077424 */ /* 0x000fe200078e00ff */
[----:B------:R-:W-:-:S04]  /*0fa0*/  FSEL R4, R4, 0.0083327032625675201416, !P0 ;  /* 0x3c0885e404047808 */ /* 0x000fc80004000000 */
[----:B------:R-:W-:Y:S01]  /*0fb0*/  FSEL R5, -R7, -0.16666662693023681641, !P0 ;  /* 0xbe2aaaa807057808 */ /* 0x000fe20004000100 */
[----:B------:R-:W-:Y:S01]  /*0fc0*/  FFMA R4, R3, R0, R4 ;  /* 0x0000000003047223 */ /* 0x000fe20000000004 */
[----:B------:R-:W-:-:S03]  /*0fd0*/  FSEL R0, R6, 1, P0 ;  /* 0x3f80000006007808 */ /* 0x000fc60000000000 */
[C---:B------:R-:W-:Y:S02]  /*0fe0*/  FFMA R4, R3.reuse, R4, R5 ;  /* 0x0000000403047223 */ /* 0x040fe40000000005 */
[----:B------:R-:W-:-:S04]  /*0ff0*/  FFMA R3, R3, R0, RZ ;  /* 0x0000000003037223 */ /* 0x000fc800000000ff */
[----:B------:R-:W-:Y:S01]  /*1000*/  FFMA R3, R3, R4, R0 ;  /* 0x0000000403037223 */ /* 0x000fe20000000000 */
[----:B0-----:R-:W-:-:S04]  /*1010*/  IMAD.WIDE R10, R2, 0x8, R10 ;  /* 0x00000008020a7825 */ /* 0x001fc800078e020a */
[----:B------:R-:W-:-:S04]  /*1020*/  @P1 FADD R3, RZ, -R3 ;  /* 0x80000003ff031221 */ /* 0x000fc80000000000 */
[----:B------:R-:W-:-:S05]  /*1030*/  FFMA R8, R3, -3, R8 ;  /* 0xc040000003087823 */ /* 0x000fca0000000008 */
[----:B------:R-:W-:Y:S01]  /*1040*/  STG.E.64 desc[UR6][R10.64], R8 ;  /* 0x000000080a007986 */ /* 0x000fe2000c101b06 */
[----:B------:R-:W-:Y:S05]  /*1050*/  EXIT ;  /* 0x000000000000794d */ /* 0x000fea0003800000 */
.L_x_10:
[----:B------:R-:W-:-:S00]  /*1060*/  BRA `(.L_x_10) ;  /* 0xfffffffc00fc7947 */ /* 0x000fc0000383ffff */
[----:B------:R-:W-:-:S00]  /*1070*/  NOP ;  /* 0x0000000000007918 */ /* 0x000fc00000000000 */
        /* <DEDUP_REMOVED lines=8> */
.L_x_11:


//--------------------- .nv.global.init           --------------------------
	.section	.nv.global.init,"aw",@progbits
	.align	4
.nv.global.init:
	.type		__cudart_i2opi_f,@object
	.size		__cudart_i2opi_f,(.L_0 - __cudart_i2opi_f)
__cudart_i2opi_f:
        /*0000*/ 	.byte	0x41, 0x90, 0x43, 0x3c, 0x99, 0x95, 0x62, 0xdb, 0xc0, 0xdd, 0x34, 0xf5, 0xd1, 0x57, 0x27, 0xfc
        /*0010*/ 	.byte	0x29, 0x15, 0x44, 0x4e, 0x6e, 0x83, 0xf9, 0xa2
.L_0:


//--------------------- .nv.shared.reserved.0     --------------------------
	.section	.nv.shared.reserved.0,"aw",@nobits
	.weak		__nv_reservedSMEM_offset_0_alias
	.size		__nv_reservedSMEM_offset_0_alias, 0, 64
	.other		__nv_reservedSMEM_offset_0_alias,@"STO_CUDA_RESERVED_SHARED STV_DEFAULT"
__nv_reservedSMEM_offset_0_alias:
	.zero		0
	.zero		64


//--------------------- .nv.constant0._Z9gInitDataP6float2 --------------------------
	.section	.nv.constant0._Z9gInitDataP6float2,"a",@progbits
	.sectionflags	@""
	.align	4
.nv.constant0._Z9gInitDataP6float2:
	.zero		904


//--------------------- SYMBOLS --------------------------

	.type		.nv.reservedSmem.offset0,@object
	.size		.nv.reservedSmem.offset0,0x4
